	.headerflags	@"EF_CUDA_TEXMODE_UNIFIED EF_CUDA_64BIT_ADDRESS EF_CUDA_ACCELERATORS EF_CUDA_SM90 EF_CUDA_VIRTUAL_SM(EF_CUDA_SM90)"
	.elftype	@"ET_EXEC"


//--------------------- .nv.info                  --------------------------
	.section	.nv.info,"",@"SHT_CUDA_INFO"
	.align	4


	//----- nvinfo : EIATTR_REGCOUNT
	.align		4
        /*0000*/ 	.byte	0x04, 0x2f
        /*0002*/ 	.short	(.L_13 - .L_12)
	.align		4
.L_12:
        /*0004*/ 	.word	index@(triton_poi_fused_add_embedding_2)
        /*0008*/ 	.word	0x0000002b


	//----- nvinfo : EIATTR_MIN_STACK_SIZE
	.align		4
.L_13:
        /*000c*/ 	.byte	0x04, 0x12
        /*000e*/ 	.short	(.L_15 - .L_14)
	.align		4
.L_14:
        /*0010*/ 	.word	index@(triton_poi_fused_add_embedding_2)
        /*0014*/ 	.word	0x00000000


	//----- nvinfo : EIATTR_FRAME_SIZE
	.align		4
.L_15:
        /*0018*/ 	.byte	0x04, 0x11
        /*001a*/ 	.short	(.L_17 - .L_16)
	.align		4
.L_16:
        /*001c*/ 	.word	index@(triton_poi_fused_add_embedding_2)
        /*0020*/ 	.word	0x00000000


	//----- nvinfo : EIATTR_MIN_STACK_SIZE
	.align		4
.L_17:
        /*0024*/ 	.byte	0x04, 0x12
        /*0026*/ 	.short	(.L_19 - .L_18)
	.align		4
.L_18:
        /*0028*/ 	.word	index@(triton_poi_fused_add_embedding_2)
        /*002c*/ 	.word	0x00000000
.L_19:


//--------------------- .nv.info.triton_poi_fused_add_embedding_2 --------------------------
	.section	.nv.info.triton_poi_fused_add_embedding_2,"",@"SHT_CUDA_INFO"
	.sectionflags	@""
	.align	4


	//----- nvinfo : EIATTR_CUDA_API_VERSION
	.align		4
        /*0000*/ 	.byte	0x04, 0x37
        /*0002*/ 	.short	(.L_21 - .L_20)
.L_20:
        /*0004*/ 	.word	0x0000007c


	//----- nvinfo : EIATTR_KPARAM_INFO
	.align		4
.L_21:
        /*0008*/ 	.byte	0x04, 0x17
        /*000a*/ 	.short	(.L_23 - .L_22)
.L_22:
        /*000c*/ 	.word	0x00000000
        /*0010*/ 	.short	0x0008
        /*0012*/ 	.short	0x0040
        /*0014*/ 	.byte	0x00, 0xf0, 0x11, 0x00


	//----- nvinfo : EIATTR_KPARAM_INFO
	.align		4
.L_23:
        /*0018*/ 	.byte	0x04, 0x17
        /*001a*/ 	.short	(.L_25 - .L_24)
.L_24:
        /*001c*/ 	.word	0x00000000
        /*0020*/ 	.short	0x0007
        /*0022*/ 	.short	0x0038
        /*0024*/ 	.byte	0x00, 0xf4, 0x21, 0x00


	//----- nvinfo : EIATTR_KPARAM_INFO
	.align		4
.L_25:
        /*0028*/ 	.byte	0x04, 0x17
        /*002a*/ 	.short	(.L_27 - .L_26)
.L_26:
        /*002c*/ 	.word	0x00000000
        /*0030*/ 	.short	0x0006
        /*0032*/ 	.short	0x0030
        /*0034*/ 	.byte	0x00, 0xf4, 0x21, 0x00


	//----- nvinfo : EIATTR_KPARAM_INFO
	.align		4
.L_27:
        /*0038*/ 	.byte	0x04, 0x17
        /*003a*/ 	.short	(.L_29 - .L_28)
.L_28:
        /*003c*/ 	.word	0x00000000
        /*0040*/ 	.short	0x0005
        /*0042*/ 	.short	0x0028
        /*0044*/ 	.byte	0x00, 0xf4, 0x21, 0x00


	//----- nvinfo : EIATTR_KPARAM_INFO
	.align		4
.L_29:
        /*0048*/ 	.byte	0x04, 0x17
        /*004a*/ 	.short	(.L_31 - .L_30)
.L_30:
        /*004c*/ 	.word	0x00000000
        /*0050*/ 	.short	0x0004
        /*0052*/ 	.short	0x0020
        /*0054*/ 	.byte	0x00, 0xf4, 0x21, 0x00


	//----- nvinfo : EIATTR_KPARAM_INFO
	.align		4
.L_31:
        /*0058*/ 	.byte	0x04, 0x17
        /*005a*/ 	.short	(.L_33 - .L_32)
.L_32:
        /*005c*/ 	.word	0x00000000
        /*0060*/ 	.short	0x0003
        /*0062*/ 	.short	0x0018
        /*0064*/ 	.byte	0x00, 0xf4, 0x21, 0x00


	//----- nvinfo : EIATTR_KPARAM_INFO
	.align		4
.L_33:
        /*0068*/ 	.byte	0x04, 0x17
        /*006a*/ 	.short	(.L_35 - .L_34)
.L_34:
        /*006c*/ 	.word	0x00000000
        /*0070*/ 	.short	0x0002
        /*0072*/ 	.short	0x0010
        /*0074*/ 	.byte	0x00, 0xf4, 0x21, 0x00


	//----- nvinfo : EIATTR_KPARAM_INFO
	.align		4
.L_35:
        /*0078*/ 	.byte	0x04, 0x17
        /*007a*/ 	.short	(.L_37 - .L_36)
.L_36:
        /*007c*/ 	.word	0x00000000
        /*0080*/ 	.short	0x0001
        /*0082*/ 	.short	0x0008
        /*0084*/ 	.byte	0x00, 0xf4, 0x21, 0x00


	//----- nvinfo : EIATTR_KPARAM_INFO
	.align		4
.L_37:
        /*0088*/ 	.byte	0x04, 0x17
        /*008a*/ 	.short	(.L_39 - .L_38)
.L_38:
        /*008c*/ 	.word	0x00000000
        /*0090*/ 	.short	0x0000
        /*0092*/ 	.short	0x0000
        /*0094*/ 	.byte	0x00, 0xf4, 0x21, 0x00


	//----- nvinfo : EIATTR_SPARSE_MMA_MASK
	.align		4
.L_39:
        /*0098*/ 	.byte	0x03, 0x50
        /*009a*/ 	.short	0x0000


	//----- nvinfo : EIATTR_MAXREG_COUNT
	.align		4
        /*009c*/ 	.byte	0x03, 0x1b
        /*009e*/ 	.short	0x00ff


	//----- nvinfo : EIATTR_EXTERNS
	.align		4
        /*00a0*/ 	.byte	0x04, 0x0f
        /*00a2*/ 	.short	(.L_41 - .L_40)


	//   ....[0]....
	.align		4
.L_40:
        /*00a4*/ 	.word	index@(__assertfail)


	//----- nvinfo : EIATTR_SYSCALL_OFFSETS
	.align		4
.L_41:
        /*00a8*/ 	.byte	0x04, 0x46
        /*00aa*/ 	.short	(.L_43 - .L_42)


	//   ....[0]....
.L_42:
        /*00ac*/ 	.word	0x000006c0


	//   ....[1]....
        /*00b0*/ 	.word	0x000009f0


	//   ....[2]....
        /*00b4*/ 	.word	0x00000cb0


	//   ....[3]....
        /*00b8*/ 	.word	0x00000fa0


	//----- nvinfo : EIATTR_EXIT_INSTR_OFFSETS
	.align		4
.L_43:
        /*00bc*/ 	.byte	0x04, 0x1c
        /*00be*/ 	.short	(.L_45 - .L_44)


	//   ....[0]....
.L_44:
        /*00c0*/ 	.word	0x00001170


	//   ....[1]....
        /*00c4*/ 	.word	0x00001190


	//----- nvinfo : EIATTR_REQNTID
	.align		4
.L_45:
        /*00c8*/ 	.byte	0x04, 0x10
        /*00ca*/ 	.short	(.L_47 - .L_46)
.L_46:
        /*00cc*/ 	.word	0x00000020
        /*00d0*/ 	.word	0x00000001
        /*00d4*/ 	.word	0x00000001


	//----- nvinfo : EIATTR_CRS_STACK_SIZE
	.align		4
.L_47:
        /*00d8*/ 	.byte	0x04, 0x1e
        /*00da*/ 	.short	(.L_49 - .L_48)
.L_48:
        /*00dc*/ 	.word	0x00000000


	//----- nvinfo : EIATTR_CBANK_PARAM_SIZE
	.align		4
.L_49:
        /*00e0*/ 	.byte	0x03, 0x19
        /*00e2*/ 	.short	0x0044


	//----- nvinfo : EIATTR_PARAM_CBANK
	.align		4
        /*00e4*/ 	.byte	0x04, 0x0a
        /*00e6*/ 	.short	(.L_51 - .L_50)
	.align		4
.L_50:
        /*00e8*/ 	.word	index@(.nv.constant0.triton_poi_fused_add_embedding_2)
        /*00ec*/ 	.short	0x0210
        /*00ee*/ 	.short	0x0044


	//----- nvinfo : EIATTR_SW_WAR
	.align		4
.L_51:
        /*00f0*/ 	.byte	0x04, 0x36
        /*00f2*/ 	.short	(.L_53 - .L_52)
.L_52:
        /*00f4*/ 	.word	0x00000008
.L_53:


//--------------------- .nv.callgraph             --------------------------
	.section	.nv.callgraph,"",@"SHT_CUDA_CALLGRAPH"
	.align	4
	.sectionentsize	8
	.align		4
        /*0000*/ 	.word	0x00000000
	.align		4
        /*0004*/ 	.word	0xffffffff
	.align		4
        /*0008*/ 	.word	index@(triton_poi_fused_add_embedding_2)
	.align		4
        /*000c*/ 	.word	index@(__assertfail)
	.align		4
        /*0010*/ 	.word	0x00000000
	.align		4
        /*0014*/ 	.word	0xfffffffe
	.align		4
        /*0018*/ 	.word	0x00000000
	.align		4
        /*001c*/ 	.word	0xfffffffd
	.align		4
        /*0020*/ 	.word	0x00000000
	.align		4
        /*0024*/ 	.word	0xfffffffc


//--------------------- .nv.constant4             --------------------------
	.section	.nv.constant4,"a",@progbits
	.align	8
	.align		8
.nv.constant4:
        /*0000*/ 	.dword	__assertfail
	.align		8
        /*0008*/ 	.dword	assertFunc_3
	.align		8
        /*0010*/ 	.dword	assertFile_3
	.align		8
        /*0018*/ 	.dword	assertMessage_3
	.align		8
        /*0020*/ 	.dword	assertFunc_2
	.align		8
        /*0028*/ 	.dword	assertFile_2
	.align		8
        /*0030*/ 	.dword	assertMessage_2
	.align		8
        /*0038*/ 	.dword	assertFunc_1
	.align		8
        /*0040*/ 	.dword	assertFile_1
	.align		8
        /*0048*/ 	.dword	assertMessage_1
	.align		8
        /*0050*/ 	.dword	assertFunc_0
	.align		8
        /*0058*/ 	.dword	assertFile_0
	.align		8
        /*0060*/ 	.dword	assertMessage_0


//--------------------- .text.triton_poi_fused_add_embedding_2 --------------------------
	.section	.text.triton_poi_fused_add_embedding_2,"ax",@progbits
	.sectionflags	@"SHF_BARRIERS=1"
	.align	128
        .global         triton_poi_fused_add_embedding_2
        .type           triton_poi_fused_add_embedding_2,@function
        .size           triton_poi_fused_add_embedding_2,(.L_x_5 - triton_poi_fused_add_embedding_2)
        .other          triton_poi_fused_add_embedding_2,@"STO_CUDA_ENTRY STV_DEFAULT"
triton_poi_fused_add_embedding_2:
.text.triton_poi_fused_add_embedding_2:
[----:B------:R-:W0:Y:S01]  /*0000*/  LDC R1, c[0x0][0x28] ;  /* 0x00000a00ff017b82 */ /* 0x000e220000000800 */
[----:B------:R-:W1:Y:S07]  /*0010*/  S2R R3, SR_TID.X ;  /* 0x0000000000037919 */ /* 0x000e6e0000002100 */
[----:B------:R-:W2:Y:S01]  /*0020*/  LDC.64 R6, c[0x0][0x228] ;  /* 0x00008a00ff067b82 */ /* 0x000ea20000000a00 */
[----:B------:R-:W-:Y:S01]  /*0030*/  ULDC.64 UR4, c[0x0][0x208] ;  /* 0x0000820000047ab9 */ /* 0x000fe20000000a00 */
[----:B------:R-:W3:Y:S06]  /*0040*/  S2R R2, SR_CTAID.X ;  /* 0x0000000000027919 */ /* 0x000eec0000002500 */
[----:B------:R-:W4:Y:S01]  /*0050*/  LDC.64 R14, c[0x0][0x220] ;  /* 0x00008800ff0e7b82 */ /* 0x000f220000000a00 */
[----:B-1----:R-:W-:-:S02]  /*0060*/  IMAD.SHL.U32 R3, R3, 0x2, RZ ;  /* 0x0000000203037824 */ /* 0x002fc400078e00ff */
[----:B---3--:R-:W-:Y:S01]  /*0070*/  IMAD.SHL.U32 R0, R2, 0x40, RZ ;  /* 0x0000004002007824 */ /* 0x008fe200078e00ff */
[----:B------:R-:W-:-:S04]  /*0080*/  SHF.R.S32.HI R5, RZ, 0x19, R2 ;  /* 0x00000019ff057819 */ /* 0x000fc80000011402 */
[----:B------:R-:W-:Y:S02]  /*0090*/  LOP3.LUT R34, R0, 0x3e, R3, 0xf8, !PT ;  /* 0x0000003e00227812 */ /* 0x000fe400078ef803 */
[----:B------:R-:W-:Y:S02]  /*00a0*/  LOP3.LUT R0, R0, 0x2, R3, 0xf8, !PT ;  /* 0x0000000200007812 */ /* 0x000fe400078ef803 */
[----:B------:R-:W-:Y:S02]  /*00b0*/  SHF.R.S32.HI R3, RZ, 0x1f, R34 ;  /* 0x0000001fff037819 */ /* 0x000fe40000011422 */
[----:B------:R-:W-:Y:S02]  /*00c0*/  SGXT R5, R5, 0x1 ;  /* 0x000000010505781a */ /* 0x000fe40000000200 */
[----:B------:R-:W-:Y:S02]  /*00d0*/  LOP3.LUT R0, R0, 0x1, RZ, 0xfc, !PT ;  /* 0x0000000100007812 */ /* 0x000fe400078efcff */
[----:B------:R-:W-:-:S02]  /*00e0*/  LEA.HI R3, R3, R34, RZ, 0x2 ;  /* 0x0000002203037211 */ /* 0x000fc400078f10ff */
[C---:B------:R-:W-:Y:S02]  /*00f0*/  LEA.HI R2, R5.reuse, R0, RZ, 0x2 ;  /* 0x0000000005027211 */ /* 0x040fe400078f10ff */
[----:B------:R-:W-:Y:S02]  /*0100*/  LEA.HI R4, R5, R34, RZ, 0x4 ;  /* 0x0000002205047211 */ /* 0x000fe400078f20ff */
[----:B------:R-:W-:Y:S02]  /*0110*/  LOP3.LUT R5, R3, 0x3ffffffc, RZ, 0xc0, !PT ;  /* 0x3ffffffc03057812 */ /* 0x000fe400078ec0ff */
[----:B------:R-:W-:Y:S02]  /*0120*/  LOP3.LUT R9, R2, 0x3fffffc4, RZ, 0xc0, !PT ;  /* 0x3fffffc402097812 */ /* 0x000fe400078ec0ff */
[----:B------:R-:W-:Y:S01]  /*0130*/  LOP3.LUT R11, R4, 0xfffffff0, RZ, 0xc0, !PT ;  /* 0xfffffff0040b7812 */ /* 0x000fe200078ec0ff */
[C---:B------:R-:W-:Y:S01]  /*0140*/  IMAD.IADD R8, R34.reuse, 0x1, -R5 ;  /* 0x0000000122087824 */ /* 0x040fe200078e0a05 */
[----:B------:R-:W-:Y:S01]  /*0150*/  ISETP.GE.AND P1, PT, R34, 0x40, PT ;  /* 0x000000402200780c */ /* 0x000fe20003f26270 */
[----:B------:R-:W-:Y:S01]  /*0160*/  IMAD.IADD R12, R0, 0x1, -R9 ;  /* 0x00000001000c7824 */ /* 0x000fe200078e0a09 */
[----:B------:R-:W-:Y:S01]  /*0170*/  SHF.R.S32.HI R35, RZ, 0x2, R3 ;  /* 0x00000002ff237819 */ /* 0x000fe20000011403 */
[--C-:B------:R-:W-:Y:S01]  /*0180*/  IMAD R27, R8, 0x4, R11.reuse ;  /* 0x00000004081b7824 */ /* 0x100fe200078e020b */
[----:B------:R-:W-:Y:S01]  /*0190*/  CS2R R2, SRZ ;  /* 0x0000000000027805 */ /* 0x000fe2000001ff00 */
[----:B------:R-:W-:Y:S01]  /*01a0*/  IMAD R33, R12, 0x4, R11 ;  /* 0x000000040c217824 */ /* 0x000fe200078e020b */
[----:B------:R-:W-:Y:S01]  /*01b0*/  CS2R R4, SRZ ;  /* 0x0000000000047805 */ /* 0x000fe2000001ff00 */
[----:B------:R-:W-:Y:S01]  /*01c0*/  VIADD R11, R27, 0x3 ;  /* 0x000000031b0b7836 */ /* 0x000fe20000000000 */
[----:B------:R-:W-:Y:S01]  /*01d0*/  LEA.HI R0, R35, R35, RZ, 0x2 ;  /* 0x0000002323007211 */ /* 0x000fe200078f10ff */
[----:B------:R-:W-:-:S02]  /*01e0*/  VIADD R21, R33, 0x3 ;  /* 0x0000000321157836 */ /* 0x000fc40000000000 */
[----:B--2---:R-:W-:Y:S01]  /*01f0*/  IMAD.WIDE R10, R11, 0x8, R6 ;  /* 0x000000080b0a7825 */ /* 0x004fe200078e0206 */
[----:B------:R-:W-:-:S03]  /*0200*/  LOP3.LUT R0, R0, 0xfffffffc, RZ, 0xc0, !PT ;  /* 0xfffffffc00007812 */ /* 0x000fc600078ec0ff */
[----:B------:R-:W-:Y:S01]  /*0210*/  IMAD.WIDE R20, R21, 0x8, R6 ;  /* 0x0000000815147825 */ /* 0x000fe200078e0206 */
[----:B------:R1:W2:Y:S03]  /*0220*/  @!P1 LDG.E.EL.64 R2, desc[UR4][R10.64] ;  /* 0x000000040a029981 */ /* 0x0002a6000c2e1b00 */
[----:B------:R-:W-:Y:S01]  /*0230*/  IMAD.IADD R35, R35, 0x1, -R0 ;  /* 0x0000000123237824 */ /* 0x000fe200078e0a00 */
[----:B------:R3:W2:Y:S03]  /*0240*/  @!P1 LDG.E.EL.64 R4, desc[UR4][R20.64] ;  /* 0x0000000414049981 */ /* 0x0006a6000c2e1b00 */
[--C-:B------:R-:W-:Y:S02]  /*0250*/  IMAD R13, R8, 0x4, R35.reuse ;  /* 0x00000004080d7824 */ /* 0x100fe400078e0223 */
[----:B------:R-:W-:Y:S01]  /*0260*/  IMAD R17, R12, 0x4, R35 ;  /* 0x000000040c117824 */ /* 0x000fe200078e0223 */
[----:B-1----:R-:W1:Y:S01]  /*0270*/  LDC.64 R10, c[0x0][0x218] ;  /* 0x00008600ff0a7b82 */ /* 0x002e620000000a00 */
[----:B----4-:R-:W-:-:S04]  /*0280*/  IMAD.WIDE R12, R13, 0x4, R14 ;  /* 0x000000040d0c7825 */ /* 0x010fc800078e020e */
[----:B------:R-:W-:-:S03]  /*0290*/  IMAD.WIDE R14, R17, 0x4, R14 ;  /* 0x00000004110e7825 */ /* 0x000fc600078e020e */
[----:B------:R-:W4:Y:S01]  /*02a0*/  LDC.64 R16, c[0x0][0x210] ;  /* 0x00008400ff107b82 */ /* 0x000f220000000a00 */
[----:B------:R-:W-:Y:S01]  /*02b0*/  IMAD.MOV.U32 R9, RZ, RZ, RZ ;  /* 0x000000ffff097224 */ /* 0x000fe200078e00ff */
[----:B------:R-:W-:Y:S01]  /*02c0*/  CS2R R18, SRZ ;  /* 0x0000000000127805 */ /* 0x000fe2000001ff00 */
[C---:B---3--:R-:W-:Y:S02]  /*02d0*/  VIADD R21, R27.reuse, 0x2 ;  /* 0x000000021b157836 */ /* 0x048fe40000000000 */
[----:B------:R-:W-:Y:S02]  /*02e0*/  IMAD.MOV.U32 R0, RZ, RZ, RZ ;  /* 0x000000ffff007224 */ /* 0x000fe400078e00ff */
[--C-:B------:R-:W-:Y:S01]  /*02f0*/  IMAD.WIDE R24, R27, 0x8, R6.reuse ;  /* 0x000000081b187825 */ /* 0x100fe200078e0206 */
[----:B------:R3:W5:Y:S03]  /*0300*/  @!P1 LDG.E.EL R9, desc[UR4][R12.64] ;  /* 0x000000040c099981 */ /* 0x000766000c2e1900 */
[C---:B------:R-:W-:Y:S01]  /*0310*/  VIADD R37, R33.reuse, 0x2 ;  /* 0x0000000221257836 */ /* 0x040fe20000000000 */
[----:B------:R3:W5:Y:S01]  /*0320*/  @!P1 LDG.E.EL R0, desc[UR4][R14.64] ;  /* 0x000000040e009981 */ /* 0x000762000c2e1900 */
[----:B------:R-:W-:-:S03]  /*0330*/  IMAD.WIDE R38, R33, 0x8, R6 ;  /* 0x0000000821267825 */ /* 0x000fc600078e0206 */
[----:B------:R3:W5:Y:S01]  /*0340*/  @!P1 LDG.E.EL.64 R18, desc[UR4][R24.64] ;  /* 0x0000000418129981 */ /* 0x000762000c2e1b00 */
[----:B------:R-:W-:Y:S02]  /*0350*/  VIADD R27, R27, 0x1 ;  /* 0x000000011b1b7836 */ /* 0x000fe40000000000 */
[----:B------:R-:W-:Y:S02]  /*0360*/  VIADD R33, R33, 0x1 ;  /* 0x0000000121217836 */ /* 0x000fe40000000000 */
[----:B---3--:R-:W-:Y:S01]  /*0370*/  IMAD.WIDE R12, R21, 0x8, R6 ;  /* 0x00000008150c7825 */ /* 0x008fe200078e0206 */
[----:B0-----:R-:W-:-:S03]  /*0380*/  CS2R R14, SRZ ;  /* 0x00000000000e7805 */ /* 0x001fc6000001ff00 */
[----:B------:R-:W-:Y:S01]  /*0390*/  IMAD.WIDE R20, R37, 0x8, R6 ;  /* 0x0000000825147825 */ /* 0x000fe200078e0206 */
[----:B------:R-:W-:-:S03]  /*03a0*/  CS2R R24, SRZ ;  /* 0x0000000000187805 */ /* 0x000fc6000001ff00 */
[----:B------:R-:W-:-:S04]  /*03b0*/  IMAD.WIDE R36, R27, 0x8, R6 ;  /* 0x000000081b247825 */ /* 0x000fc800078e0206 */
[----:B------:R-:W-:Y:S01]  /*03c0*/  IMAD.WIDE R6, R33, 0x8, R6 ;  /* 0x0000000821067825 */ /* 0x000fe200078e0206 */
[----:B------:R-:W-:-:S03]  /*03d0*/  CS2R R32, SRZ ;  /* 0x0000000000207805 */ /* 0x000fc6000001ff00 */
[----:B-1----:R-:W-:Y:S01]  /*03e0*/  IMAD.WIDE R10, R35, 0x4, R10 ;  /* 0x00000004230a7825 */ /* 0x002fe200078e020a */
[----:B------:R-:W5:Y:S03]  /*03f0*/  @!P1 LDG.E.EL.64 R24, desc[UR4][R6.64] ;  /* 0x0000000406189981 */ /* 0x000f66000c2e1b00 */
[----:B----4-:R-:W-:Y:S01]  /*0400*/  IMAD.WIDE R16, R34, 0x4, R16 ;  /* 0x0000000422107825 */ /* 0x010fe200078e0210 */
[----:B------:R-:W5:Y:S04]  /*0410*/  @!P1 LDG.E.EL R33, desc[UR4][R10.64] ;  /* 0x000000040a219981 */ /* 0x000f68000c2e1900 */
[----:B------:R-:W5:Y:S04]  /*0420*/  @!P1 LDG.E.EL R32, desc[UR4][R10.64] ;  /* 0x000000040a209981 */ /* 0x000f68000c2e1900 */
[----:B------:R-:W5:Y:S01]  /*0430*/  @!P1 LDG.E.64 R14, desc[UR4][R16.64] ;  /* 0x00000004100e9981 */ /* 0x000f62000c1e1b00 */
[----:B------:R-:W-:-:S02]  /*0440*/  CS2R R28, SRZ ;  /* 0x00000000001c7805 */ /* 0x000fc4000001ff00 */
[----:B------:R-:W-:Y:S02]  /*0450*/  CS2R R30, SRZ ;  /* 0x00000000001e7805 */ /* 0x000fe4000001ff00 */
[----:B------:R-:W-:Y:S02]  /*0460*/  CS2R R22, SRZ ;  /* 0x0000000000167805 */ /* 0x000fe4000001ff00 */
[----:B------:R0:W5:Y:S01]  /*0470*/  @!P1 LDG.E.EL.64 R28, desc[UR4][R20.64] ;  /* 0x00000004141c9981 */ /* 0x000162000c2e1b00 */
[----:B------:R-:W-:-:S03]  /*0480*/  CS2R R26, SRZ ;  /* 0x00000000001a7805 */ /* 0x000fc6000001ff00 */
[----:B------:R1:W5:Y:S04]  /*0490*/  @!P1 LDG.E.EL.64 R30, desc[UR4][R12.64] ;  /* 0x000000040c1e9981 */ /* 0x000368000c2e1b00 */
[----:B------:R3:W5:Y:S04]  /*04a0*/  @!P1 LDG.E.EL.64 R22, desc[UR4][R38.64] ;  /* 0x0000000426169981 */ /* 0x000768000c2e1b00 */
[----:B------:R4:W5:Y:S01]  /*04b0*/  @!P1 LDG.E.EL.64 R26, desc[UR4][R36.64] ;  /* 0x00000004241a9981 */ /* 0x000962000c2e1b00 */
[----:B--2---:R-:W-:Y:S02]  /*04c0*/  ISETP.GE.AND P0, PT, R3, RZ, PT ;  /* 0x000000ff0300720c */ /* 0x004fe40003f06270 */
[----:B0-----:R-:W-:-:S02]  /*04d0*/  IADD3 R21, P3, R2, 0x18, RZ ;  /* 0x0000001802157810 */ /* 0x001fc40007f7e0ff */
[----:B-1----:R-:W-:Y:S02]  /*04e0*/  IADD3 R13, P4, R4, 0x18, RZ ;  /* 0x00000018040d7810 */ /* 0x002fe40007f9e0ff */
[----:B------:R-:W-:Y:S02]  /*04f0*/  ISETP.GE.AND P2, PT, R5, RZ, PT ;  /* 0x000000ff0500720c */ /* 0x000fe40003f46270 */
[----:B---3--:R-:W-:Y:S01]  /*0500*/  SEL R38, R21, R2, !P0 ;  /* 0x0000000215267207 */ /* 0x008fe20004000000 */
[----:B------:R-:W-:Y:S01]  /*0510*/  IMAD.X R2, RZ, RZ, R3, P3 ;  /* 0x000000ffff027224 */ /* 0x000fe200018e0603 */
[----:B------:R-:W-:Y:S01]  /*0520*/  SEL R39, R13, R4, !P2 ;  /* 0x000000040d277207 */ /* 0x000fe20005000000 */
[----:B------:R-:W-:-:S03]  /*0530*/  IMAD.X R21, RZ, RZ, R5, P4 ;  /* 0x000000ffff157224 */ /* 0x000fc600020e0605 */
[----:B----4-:R-:W-:Y:S02]  /*0540*/  SEL R37, R2, R3, !P0 ;  /* 0x0000000302257207 */ /* 0x010fe40004000000 */
[----:B------:R-:W-:Y:S02]  /*0550*/  SEL R40, R21, R5, !P2 ;  /* 0x0000000515287207 */ /* 0x000fe40005000000 */
[----:B------:R-:W-:-:S04]  /*0560*/  ISETP.GT.U32.AND P0, PT, R38, R39, PT ;  /* 0x000000272600720c */ /* 0x000fc80003f04070 */
[----:B------:R-:W-:-:S04]  /*0570*/  ISETP.GT.U32.AND.EX P0, PT, R37, R40, PT, P0 ;  /* 0x000000282500720c */ /* 0x000fc80003f04100 */
[----:B------:R-:W-:-:S04]  /*0580*/  SEL R2, R38, R39, P0 ;  /* 0x0000002726027207 */ /* 0x000fc80000000000 */
[----:B------:R-:W-:Y:S02]  /*0590*/  ISETP.GT.U32.AND P2, PT, R2, 0x17, PT ;  /* 0x000000170200780c */ /* 0x000fe40003f44070 */
[----:B------:R-:W-:-:S04]  /*05a0*/  SEL R2, R37, R40, P0 ;  /* 0x0000002825027207 */ /* 0x000fc80000000000 */
[----:B------:R-:W-:-:S13]  /*05b0*/  ISETP.GT.U32.AND.EX P0, PT, R2, RZ, !P1, P2 ;  /* 0x000000ff0200720c */ /* 0x000fda0004f04120 */
[----:B------:R-:W-:Y:S05]  /*05c0*/  @!P0 BRA `(.L_x_0) ;  /* 0x0000000000408947 */ /* 0x000fea0003800000 */
[----:B------:R-:W-:Y:S01]  /*05d0*/  MOV R2, 0x0 ;  /* 0x0000000000027802 */ /* 0x000fe20000000f00 */
[----:B------:R-:W-:Y:S01]  /*05e0*/  ULDC.64 UR6, c[0x4][0x60] ;  /* 0x0100180000067ab9 */ /* 0x000fe20000000a00 */
[----:B------:R-:W-:Y:S01]  /*05f0*/  ULDC.64 UR8, c[0x4][0x50] ;  /* 0x0100140000087ab9 */ /* 0x000fe20000000a00 */
[----:B------:R-:W-:-:S07]  /*0600*/  IMAD.U32 R4, RZ, RZ, UR6 ;  /* 0x00000006ff047e24 */ /* 0x000fce000f8e00ff */
[----:B------:R-:W-:Y:S01]  /*0610*/  LEPC R20, `(.L_x_0) ;  /* 0x00000000b014794e */ /* 0x000fe20000000000 */
[----:B------:R-:W-:Y:S01]  /*0620*/  IMAD.U32 R5, RZ, RZ, UR7 ;  /* 0x00000007ff057e24 */ /* 0x000fe2000f8e00ff */
[----:B------:R-:W0:Y:S01]  /*0630*/  LDC.64 R2, c[0x4][R2] ;  /* 0x0100000002027b82 */ /* 0x000e220000000a00 */
[----:B------:R-:W-:Y:S01]  /*0640*/  ULDC.64 UR6, c[0x4][0x58] ;  /* 0x0100160000067ab9 */ /* 0x000fe20000000a00 */
[----:B------:R-:W-:Y:S02]  /*0650*/  IMAD.U32 R10, RZ, RZ, UR8 ;  /* 0x00000008ff0a7e24 */ /* 0x000fe4000f8e00ff */
[----:B------:R-:W-:Y:S02]  /*0660*/  IMAD.U32 R6, RZ, RZ, UR6 ;  /* 0x00000006ff067e24 */ /* 0x000fe4000f8e00ff */
[----:B------:R-:W-:Y:S02]  /*0670*/  IMAD.U32 R7, RZ, RZ, UR7 ;  /* 0x00000007ff077e24 */ /* 0x000fe4000f8e00ff */
[----:B------:R-:W-:-:S02]  /*0680*/  IMAD.U32 R11, RZ, RZ, UR9 ;  /* 0x00000009ff0b7e24 */ /* 0x000fc4000f8e00ff */
[----:B------:R-:W-:Y:S02]  /*0690*/  IMAD.MOV.U32 R8, RZ, RZ, 0x29 ;  /* 0x00000029ff087424 */ /* 0x000fe400078e00ff */
[----:B------:R-:W-:Y:S02]  /*06a0*/  IMAD.MOV.U32 R12, RZ, RZ, 0x1 ;  /* 0x00000001ff0c7424 */ /* 0x000fe400078e00ff */
[----:B------:R-:W-:-:S07]  /*06b0*/  IMAD.MOV.U32 R13, RZ, RZ, RZ ;  /* 0x000000ffff0d7224 */ /* 0x000fce00078e00ff */
[----:B0----5:R-:W-:Y:S05]  /*06c0*/  CALL.ABS.NOINC R2 ;  /* 0x0000000002007343 */ /* 0x021fea0003c00000 */
.L_x_0:
[----:B------:R-:W-:Y:S05]  /*06d0*/  WARPSYNC.ALL ;  /* 0x0000000000007948 */ /* 0x000fea0003800000 */
[----:B------:R-:W-:Y:S01]  /*06e0*/  BAR.SYNC.DEFER_BLOCKING 0x0 ;  /* 0x0000000000007b1d */ /* 0x000fe20000010000 */
[----:B------:R-:W-:Y:S01]  /*06f0*/  IMAD.SHL.U32 R36, R35, 0x4, RZ ;  /* 0x0000000423247824 */ /* 0x000fe200078e00ff */
[----:B------:R-:W-:-:S04]  /*0700*/  SHF.R.S32.HI R2, RZ, 0x1f, R35 ;  /* 0x0000001fff027819 */ /* 0x000fc80000011423 */
[----:B------:R-:W-:Y:S01]  /*0710*/  ULDC.64 UR6, c[0x0][0x230] ;  /* 0x00008c0000067ab9 */ /* 0x000fe20000000a00 */
[----:B------:R-:W-:Y:S02]  /*0720*/  SHF.L.U64.HI R35, R35, 0x2, R2 ;  /* 0x0000000223237819 */ /* 0x000fe40000010202 */
[C---:B------:R-:W-:Y:S02]  /*0730*/  LEA R5, P2, R39.reuse, UR6, 0x4 ;  /* 0x0000000627057c11 */ /* 0x040fe4000f8420ff */
[C---:B------:R-:W-:Y:S02]  /*0740*/  LEA R3, P0, R38.reuse, UR6, 0x4 ;  /* 0x0000000626037c11 */ /* 0x040fe4000f8020ff */
[----:B------:R-:W-:Y:S02]  /*0750*/  LEA.HI.X R6, R39, UR7, R40, 0x4, P2 ;  /* 0x0000000727067c11 */ /* 0x000fe400090f2428 */
[----:B------:R-:W-:Y:S02]  /*0760*/  IADD3 R4, P2, R5, R36, RZ ;  /* 0x0000002405047210 */ /* 0x000fe40007f5e0ff */
[----:B------:R-:W-:Y:S01]  /*0770*/  LEA.HI.X R8, R38, UR7, R37, 0x4, P0 ;  /* 0x0000000726087c11 */ /* 0x000fe200080f2425 */
[----:B------:R-:W-:Y:S01]  /*0780*/  IMAD.MOV.U32 R38, RZ, RZ, RZ ;  /* 0x000000ffff267224 */ /* 0x000fe200078e00ff */
[----:B------:R-:W-:Y:S01]  /*0790*/  IADD3 R2, P0, R36, R3, RZ ;  /* 0x0000000324027210 */ /* 0x000fe20007f1e0ff */
[----:B------:R-:W-:Y:S01]  /*07a0*/  IMAD.X R5, R6, 0x1, R35, P2 ;  /* 0x0000000106057824 */ /* 0x000fe200010e0623 */
[----:B-----5:R-:W-:Y:S01]  /*07b0*/  IADD3 R11, P3, R30, 0x7, RZ ;  /* 0x000000071e0b7810 */ /* 0x020fe20007f7e0ff */
[----:B------:R-:W-:Y:S01]  /*07c0*/  IMAD.MOV.U32 R37, RZ, RZ, RZ ;  /* 0x000000ffff257224 */ /* 0x000fe200078e00ff */
[----:B------:R-:W-:Y:S01]  /*07d0*/  IADD3 R7, P4, R28, 0x7, RZ ;  /* 0x000000071c077810 */ /* 0x000fe20007f9e0ff */
[----:B------:R-:W-:Y:S01]  /*07e0*/  IMAD.X R3, R35, 0x1, R8, P0 ;  /* 0x0000000123037824 */ /* 0x000fe200000e0608 */
[----:B------:R-:W5:Y:S01]  /*07f0*/  @!P1 LDG.E.EL R38, desc[UR4][R4.64] ;  /* 0x0000000404269981 */ /* 0x000f62000c2e1900 */
[----:B------:R-:W-:-:S02]  /*0800*/  ISETP.GE.AND P0, PT, R31, RZ, PT ;  /* 0x000000ff1f00720c */ /* 0x000fc40003f06270 */
[----:B------:R-:W-:Y:S01]  /*0810*/  ISETP.GE.AND P2, PT, R29, RZ, PT ;  /* 0x000000ff1d00720c */ /* 0x000fe20003f46270 */
[----:B------:R-:W-:Y:S01]  /*0820*/  IMAD.X R13, RZ, RZ, R31, P3 ;  /* 0x000000ffff0d7224 */ /* 0x000fe200018e061f */
[----:B------:R-:W-:Y:S01]  /*0830*/  SEL R30, R11, R30, !P0 ;  /* 0x0000001e0b1e7207 */ /* 0x000fe20004000000 */
[----:B------:R-:W-:Y:S01]  /*0840*/  IMAD.X R11, RZ, RZ, R29, P4 ;  /* 0x000000ffff0b7224 */ /* 0x000fe200020e061d */
[----:B------:R-:W-:Y:S01]  /*0850*/  SEL R39, R7, R28, !P2 ;  /* 0x0000001c07277207 */ /* 0x000fe20005000000 */
[----:B------:R0:W5:Y:S01]  /*0860*/  @!P1 LDG.E.EL R37, desc[UR4][R2.64] ;  /* 0x0000000402259981 */ /* 0x000162000c2e1900 */
[----:B------:R-:W-:Y:S02]  /*0870*/  SEL R31, R13, R31, !P0 ;  /* 0x0000001f0d1f7207 */ /* 0x000fe40004000000 */
[----:B------:R-:W-:Y:S02]  /*0880*/  SEL R28, R11, R29, !P2 ;  /* 0x0000001d0b1c7207 */ /* 0x000fe40005000000 */
[----:B------:R-:W-:-:S04]  /*0890*/  ISETP.GT.U32.AND P0, PT, R30, R39, PT ;  /* 0x000000271e00720c */ /* 0x000fc80003f04070 */
[----:B------:R-:W-:-:S04]  /*08a0*/  ISETP.GT.U32.AND.EX P0, PT, R31, R28, PT, P0 ;  /* 0x0000001c1f00720c */ /* 0x000fc80003f04100 */
[----:B0-----:R-:W-:-:S04]  /*08b0*/  SEL R2, R30, R39, P0 ;  /* 0x000000271e027207 */ /* 0x001fc80000000000 */
        /* <DEDUP_REMOVED lines=20> */
.L_x_1:
[----:B------:R-:W-:Y:S05]  /*0a00*/  WARPSYNC.ALL ;  /* 0x0000000000007948 */ /* 0x000fea0003800000 */
[----:B------:R-:W-:Y:S06]  /*0a10*/  BAR.SYNC.DEFER_BLOCKING 0x0 ;  /* 0x0000000000007b1d */ /* 0x000fec0000010000 */
[----:B------:R-:W-:-:S02]  /*0a20*/  ULDC.64 UR6, c[0x0][0x238] ;  /* 0x00008e0000067ab9 */ /* 0x000fc40000000a00 */
[C---:B------:R-:W-:Y:S02]  /*0a30*/  LEA R5, P2, R39.reuse, UR6, 0x4 ;  /* 0x0000000627057c11 */ /* 0x040fe4000f8420ff */
[----:B------:R-:W-:Y:S02]  /*0a40*/  LEA R3, P0, R30, UR6, 0x4 ;  /* 0x000000061e037c11 */ /* 0x000fe4000f8020ff */
[----:B------:R-:W-:Y:S02]  /*0a50*/  LEA.HI.X R6, R39, UR7, R28, 0x4, P2 ;  /* 0x0000000727067c11 */ /* 0x000fe400090f241c */
[----:B------:R-:W-:Y:S02]  /*0a60*/  CS2R R28, SRZ ;  /* 0x00000000001c7805 */ /* 0x000fe4000001ff00 */
[----:B------:R-:W-:Y:S02]  /*0a70*/  IADD3 R4, P2, R5, R36, RZ ;  /* 0x0000002405047210 */ /* 0x000fe40007f5e0ff */
[----:B------:R-:W-:-:S02]  /*0a80*/  SHF.R.U32.HI R7, RZ, 0x1a, R25 ;  /* 0x0000001aff077819 */ /* 0x000fc40000011619 */
[----:B------:R-:W-:Y:S01]  /*0a90*/  SHF.R.U32.HI R11, RZ, 0x1a, R27 ;  /* 0x0000001aff0b7819 */ /* 0x000fe2000001161b */
[----:B------:R-:W-:Y:S01]  /*0aa0*/  IMAD.X R5, R6, 0x1, R35, P2 ;  /* 0x0000000106057824 */ /* 0x000fe200010e0623 */
[----:B------:R-:W-:Y:S02]  /*0ab0*/  LEA.HI.X R8, R30, UR7, R31, 0x4, P0 ;  /* 0x000000071e087c11 */ /* 0x000fe400080f241f */
[----:B------:R-:W-:Y:S02]  /*0ac0*/  IADD3 R2, P0, R3, R36, RZ ;  /* 0x0000002403027210 */ /* 0x000fe40007f1e0ff */
[----:B------:R-:W5:Y:S01]  /*0ad0*/  @!P1 LDG.E.EL R29, desc[UR4][R4.64] ;  /* 0x00000004041d9981 */ /* 0x000f62000c2e1900 */
[----:B------:R-:W-:Y:S02]  /*0ae0*/  LOP3.LUT R7, R7, 0x20, RZ, 0xc0, !PT ;  /* 0x0000002007077812 */ /* 0x000fe400078ec0ff */
[----:B------:R-:W-:Y:S01]  /*0af0*/  LOP3.LUT R11, R11, 0x20, RZ, 0xc0, !PT ;  /* 0x000000200b0b7812 */ /* 0x000fe200078ec0ff */
[----:B------:R-:W-:Y:S01]  /*0b00*/  IMAD.X R3, R8, 0x1, R35, P0 ;  /* 0x0000000108037824 */ /* 0x000fe200000e0623 */
[----:B------:R-:W-:-:S02]  /*0b10*/  IADD3 R24, P0, R24, R7, RZ ;  /* 0x0000000718187210 */ /* 0x000fc40007f1e0ff */
[----:B------:R-:W-:Y:S02]  /*0b20*/  IADD3 R31, P2, R26, R11, RZ ;  /* 0x0000000b1a1f7210 */ /* 0x000fe40007f5e0ff */
[----:B------:R0:W5:Y:S01]  /*0b30*/  @!P1 LDG.E.EL R28, desc[UR4][R2.64] ;  /* 0x00000004021c9981 */ /* 0x000162000c2e1900 */
[----:B------:R-:W-:Y:S01]  /*0b40*/  IMAD.X R25, RZ, RZ, R25, P0 ;  /* 0x000000ffff197224 */ /* 0x000fe200000e0619 */
[----:B------:R-:W-:Y:S01]  /*0b50*/  LOP3.LUT R6, R24, R31, RZ, 0xfc, !PT ;  /* 0x0000001f18067212 */ /* 0x000fe200078efcff */
[----:B------:R-:W-:-:S03]  /*0b60*/  IMAD.X R26, RZ, RZ, R27, P2 ;  /* 0x000000ffff1a7224 */ /* 0x000fc600010e061b */
[----:B------:R-:W-:Y:S02]  /*0b70*/  ISETP.GE.U32.AND P0, PT, R6, 0x20, PT ;  /* 0x000000200600780c */ /* 0x000fe40003f06070 */
[----:B0-----:R-:W-:-:S04]  /*0b80*/  LOP3.LUT R2, R25, R26, RZ, 0xfc, !PT ;  /* 0x0000001a19027212 */ /* 0x001fc800078efcff */
[----:B------:R-:W-:-:S04]  /*0b90*/  ISETP.GE.U32.AND.EX P0, PT, R2, RZ, PT, P0 ;  /* 0x000000ff0200720c */ /* 0x000fc80003f06100 */
[----:B------:R-:W-:-:S13]  /*0ba0*/  ISETP.GT.OR P0, PT, R34, 0x3f, !P0 ;  /* 0x0000003f2200780c */ /* 0x000fda0004704670 */
[----:B------:R-:W-:Y:S05]  /*0bb0*/  @P0 BRA `(.L_x_2) ;  /* 0x0000000000400947 */ /* 0x000fea0003800000 */
        /* <DEDUP_REMOVED lines=16> */
.L_x_2:
[----:B------:R-:W-:Y:S05]  /*0cc0*/  WARPSYNC.ALL ;  /* 0x0000000000007948 */ /* 0x000fea0003800000 */
[----:B------:R-:W-:Y:S06]  /*0cd0*/  BAR.SYNC.DEFER_BLOCKING 0x0 ;  /* 0x0000000000007b1d */ /* 0x000fec0000010000 */
[----:B------:R-:W-:-:S02]  /*0ce0*/  ULDC.64 UR6, c[0x0][0x240] ;  /* 0x0000900000067ab9 */ /* 0x000fc40000000a00 */
[C---:B------:R-:W-:Y:S02]  /*0cf0*/  LEA R5, P2, R24.reuse, UR6, 0x4 ;  /* 0x0000000618057c11 */ /* 0x040fe4000f8420ff */
[C---:B------:R-:W-:Y:S02]  /*0d00*/  LEA R3, P0, R31.reuse, UR6, 0x4 ;  /* 0x000000061f037c11 */ /* 0x040fe4000f8020ff */
[----:B------:R-:W-:Y:S02]  /*0d10*/  LEA.HI.X R6, R24, UR7, R25, 0x4, P2 ;  /* 0x0000000718067c11 */ /* 0x000fe400090f2419 */
[----:B------:R-:W-:Y:S02]  /*0d20*/  CS2R R24, SRZ ;  /* 0x0000000000187805 */ /* 0x000fe4000001ff00 */
[----:B------:R-:W-:Y:S02]  /*0d30*/  IADD3 R4, P2, R5, R36, RZ ;  /* 0x0000002405047210 */ /* 0x000fe40007f5e0ff */
[----:B------:R-:W-:-:S02]  /*0d40*/  LEA.HI.X R8, R31, UR7, R26, 0x4, P0 ;  /* 0x000000071f087c11 */ /* 0x000fc400080f241a */
[----:B------:R-:W-:Y:S01]  /*0d50*/  IADD3 R2, P0, R3, R36, RZ ;  /* 0x0000002403027210 */ /* 0x000fe20007f1e0ff */
[--C-:B------:R-:W-:Y:S01]  /*0d60*/  IMAD.X R5, R6, 0x1, R35.reuse, P2 ;  /* 0x0000000106057824 */ /* 0x100fe200010e0623 */
[----:B------:R-:W-:Y:S02]  /*0d70*/  IADD3 R11, P3, R18, 0xd, RZ ;  /* 0x0000000d120b7810 */ /* 0x000fe40007f7e0ff */
[----:B------:R-:W-:Y:S01]  /*0d80*/  IADD3 R7, P4, R22, 0xd, RZ ;  /* 0x0000000d16077810 */ /* 0x000fe20007f9e0ff */
[----:B------:R-:W-:Y:S01]  /*0d90*/  IMAD.X R3, R8, 0x1, R35, P0 ;  /* 0x0000000108037824 */ /* 0x000fe200000e0623 */
[----:B------:R-:W5:Y:S01]  /*0da0*/  @!P1 LDG.E.EL R24, desc[UR4][R4.64] ;  /* 0x0000000404189981 */ /* 0x000f62000c2e1900 */
[----:B------:R-:W-:Y:S02]  /*0db0*/  ISETP.GE.AND P0, PT, R19, RZ, PT ;  /* 0x000000ff1300720c */ /* 0x000fe40003f06270 */
[----:B------:R-:W-:Y:S01]  /*0dc0*/  ISETP.GE.AND P2, PT, R23, RZ, PT ;  /* 0x000000ff1700720c */ /* 0x000fe20003f46270 */
[----:B------:R-:W-:Y:S01]  /*0dd0*/  IMAD.X R13, RZ, RZ, R19, P3 ;  /* 0x000000ffff0d7224 */ /* 0x000fe200018e0613 */
[----:B------:R-:W-:Y:S01]  /*0de0*/  SEL R18, R11, R18, !P0 ;  /* 0x000000120b127207 */ /* 0x000fe20004000000 */
[----:B------:R-:W-:Y:S01]  /*0df0*/  IMAD.X R11, RZ, RZ, R23, P4 ;  /* 0x000000ffff0b7224 */ /* 0x000fe200020e0617 */
[----:B------:R-:W-:Y:S01]  /*0e00*/  SEL R27, R7, R22, !P2 ;  /* 0x00000016071b7207 */ /* 0x000fe20005000000 */
[----:B------:R0:W5:Y:S01]  /*0e10*/  @!P1 LDG.E.EL R25, desc[UR4][R2.64] ;  /* 0x0000000402199981 */ /* 0x000162000c2e1900 */
[----:B------:R-:W-:-:S02]  /*0e20*/  SEL R19, R13, R19, !P0 ;  /* 0x000000130d137207 */ /* 0x000fc40004000000 */
        /* <DEDUP_REMOVED lines=24> */
.L_x_3:
[----:B------:R-:W-:Y:S05]  /*0fb0*/  WARPSYNC.ALL ;  /* 0x0000000000007948 */ /* 0x000fea0003800000 */
[----:B------:R-:W-:Y:S06]  /*0fc0*/  BAR.SYNC.DEFER_BLOCKING 0x0 ;  /* 0x0000000000007b1d */ /* 0x000fec0000010000 */
[----:B------:R-:W-:-:S02]  /*0fd0*/  ULDC.64 UR6, c[0x0][0x248] ;  /* 0x0000920000067ab9 */ /* 0x000fc40000000a00 */
[C---:B------:R-:W-:Y:S02]  /*0fe0*/  LEA R5, P2, R27.reuse, UR6, 0x4 ;  /* 0x000000061b057c11 */ /* 0x040fe4000f8420ff */
[C---:B------:R-:W-:Y:S02]  /*0ff0*/  LEA R3, P0, R18.reuse, UR6, 0x4 ;  /* 0x0000000612037c11 */ /* 0x040fe4000f8020ff */
[----:B------:R-:W-:Y:S02]  /*1000*/  LEA.HI.X R6, R27, UR7, R22, 0x4, P2 ;  /* 0x000000071b067c11 */ /* 0x000fe400090f2416 */
[----:B------:R-:W-:Y:S02]  /*1010*/  IADD3 R4, P2, R5, R36, RZ ;  /* 0x0000002405047210 */ /* 0x000fe40007f5e0ff */
[----:B------:R-:W-:Y:S02]  /*1020*/  LEA.HI.X R8, R18, UR7, R19, 0x4, P0 ;  /* 0x0000000712087c11 */ /* 0x000fe400080f2413 */
[----:B------:R-:W-:Y:S01]  /*1030*/  IADD3 R2, P0, R3, R36, RZ ;  /* 0x0000002403027210 */ /* 0x000fe20007f1e0ff */
[----:B------:R-:W-:Y:S01]  /*1040*/  IMAD.X R5, R6, 0x1, R35, P2 ;  /* 0x0000000106057824 */ /* 0x000fe200010e0623 */
[----:B------:R-:W-:-:S03]  /*1050*/  CS2R R6, SRZ ;  /* 0x0000000000067805 */ /* 0x000fc6000001ff00 */
[----:B------:R-:W-:-:S03]  /*1060*/  IMAD.X R3, R8, 0x1, R35, P0 ;  /* 0x0000000108037824 */ /* 0x000fc600000e0623 */
[----:B------:R-:W2:Y:S04]  /*1070*/  @!P1 LDG.E.EL R7, desc[UR4][R4.64] ;  /* 0x0000000404079981 */ /* 0x000ea8000c2e1900 */
[----:B------:R-:W3:Y:S01]  /*1080*/  @!P1 LDG.E.EL R6, desc[UR4][R2.64] ;  /* 0x0000000402069981 */ /* 0x000ee2000c2e1900 */
[----:B-----5:R-:W-:Y:S01]  /*1090*/  FADD R28, R28, R37 ;  /* 0x000000251c1c7221 */ /* 0x020fe20000000000 */
[----:B------:R-:W-:-:S03]  /*10a0*/  FADD R29, R29, R38 ;  /* 0x000000261d1d7221 */ /* 0x000fc60000000000 */
[----:B------:R-:W-:Y:S01]  /*10b0*/  FADD R25, R28, R25 ;  /* 0x000000191c197221 */ /* 0x000fe20000000000 */
[----:B------:R-:W-:Y:S01]  /*10c0*/  FADD R24, R29, R24 ;  /* 0x000000181d187221 */ /* 0x000fe20000000000 */
[----:B------:R-:W-:Y:S01]  /*10d0*/  FADD R14, R33, R14 ;  /* 0x0000000e210e7221 */ /* 0x000fe20000000000 */
[----:B------:R-:W-:-:S03]  /*10e0*/  FADD R15, R32, R15 ;  /* 0x0000000f200f7221 */ /* 0x000fc60000000000 */
[----:B------:R-:W-:Y:S01]  /*10f0*/  FADD R9, R14, R9 ;  /* 0x000000090e097221 */ /* 0x000fe20000000000 */
[----:B------:R-:W-:Y:S01]  /*1100*/  FADD R0, R15, R0 ;  /* 0x000000000f007221 */ /* 0x000fe20000000000 */
[----:B--2---:R-:W-:Y:S01]  /*1110*/  FADD R7, R24, R7 ;  /* 0x0000000718077221 */ /* 0x004fe20000000000 */
[----:B---3--:R-:W-:-:S03]  /*1120*/  FADD R6, R25, R6 ;  /* 0x0000000619067221 */ /* 0x008fc60000000000 */
[----:B------:R-:W-:Y:S01]  /*1130*/  FADD R7, RZ, R7 ;  /* 0x00000007ff077221 */ /* 0x000fe20000000000 */
[----:B------:R-:W-:-:S03]  /*1140*/  FADD R6, RZ, R6 ;  /* 0x00000006ff067221 */ /* 0x000fc60000000000 */
[----:B------:R-:W-:Y:S01]  /*1150*/  FADD R7, R0, R7 ;  /* 0x0000000700077221 */ /* 0x000fe20000000000 */
[----:B------:R-:W-:Y:S01]  /*1160*/  FADD R6, R9, R6 ;  /* 0x0000000609067221 */ /* 0x000fe20000000000 */
[----:B------:R-:W-:Y:S06]  /*1170*/  @P1 EXIT ;  /* 0x000000000000194d */ /* 0x000fec0003800000 */
[----:B------:R-:W-:Y:S01]  /*1180*/  STG.E.64 desc[UR4][R16.64], R6 ;  /* 0x0000000610007986 */ /* 0x000fe2000c101b04 */
[----:B------:R-:W-:Y:S05]  /*1190*/  EXIT ;  /* 0x000000000000794d */ /* 0x000fea0003800000 */
.L_x_4:
[----:B------:R-:W-:-:S00]  /*11a0*/  BRA `(.L_x_4) ;  /* 0xfffffffc00fc7947 */ /* 0x000fc0000383ffff */
[----:B------:R-:W-:-:S00]  /*11b0*/  NOP ;  /* 0x0000000000007918 */ /* 0x000fc00000000000 */
        /* <DEDUP_REMOVED lines=12> */
.L_x_5:


//--------------------- .nv.global.init           --------------------------
	.section	.nv.global.init,"aw",@progbits
.nv.global.init:
	.type		assertFunc_1,@object
	.size		assertFunc_1,(assertFunc_3 - assertFunc_1)
assertFunc_1:
        /*0000*/ 	.byte	0x75, 0x6e, 0x6b, 0x6e, 0x6f, 0x77, 0x6e, 0x00
	.type		assertFunc_3,@object
	.size		assertFunc_3,(assertFunc_2 - assertFunc_3)
assertFunc_3:
        /*0008*/ 	.byte	0x75, 0x6e, 0x6b, 0x6e, 0x6f, 0x77, 0x6e, 0x00
	.type		assertFunc_2,@object
	.size		assertFunc_2,(assertFunc_0 - assertFunc_2)
assertFunc_2:
        /*0010*/ 	.byte	0x75, 0x6e, 0x6b, 0x6e, 0x6f, 0x77, 0x6e, 0x00
	.type		assertFunc_0,@object
	.size		assertFunc_0,(assertMessage_1 - assertFunc_0)
assertFunc_0:
        /*0018*/ 	.byte	0x75, 0x6e, 0x6b, 0x6e, 0x6f, 0x77, 0x6e, 0x00
	.type		assertMessage_1,@object
	.size		assertMessage_1,(assertMessage_0 - assertMessage_1)
assertMessage_1:
        /*0020*/ 	.byte	0x69, 0x6e, 0x64, 0x65, 0x78, 0x20, 0x6f, 0x75, 0x74, 0x20, 0x6f, 0x66, 0x20, 0x62, 0x6f, 0x75
        /*0030*/ 	.byte	0x6e, 0x64, 0x73, 0x3a, 0x20, 0x30, 0x20, 0x3c, 0x3d, 0x20, 0x74, 0x6d, 0x70, 0x31, 0x36, 0x20
        /*0040*/ 	.byte	0x3c, 0x20, 0x37, 0x00
	.type		assertMessage_0,@object
	.size		assertMessage_0,(assertMessage_3 - assertMessage_0)
assertMessage_0:
        /*0044*/ 	.byte	0x69, 0x6e, 0x64, 0x65, 0x78, 0x20, 0x6f, 0x75, 0x74, 0x20, 0x6f, 0x66, 0x20, 0x62, 0x6f, 0x75
        /*0054*/ 	.byte	0x6e, 0x64, 0x73, 0x3a, 0x20, 0x30, 0x20, 0x3c, 0x3d, 0x20, 0x74, 0x6d, 0x70, 0x39, 0x20, 0x3c
        /*0064*/ 	.byte	0x20, 0x32, 0x34, 0x00
	.type		assertMessage_3,@object
	.size		assertMessage_3,(assertMessage_2 - assertMessage_3)
assertMessage_3:
        /*0068*/ 	.byte	0x69, 0x6e, 0x64, 0x65, 0x78, 0x20, 0x6f, 0x75, 0x74, 0x20, 0x6f, 0x66, 0x20, 0x62, 0x6f, 0x75
        /*0078*/ 	.byte	0x6e, 0x64, 0x73, 0x3a, 0x20, 0x30, 0x20, 0x3c, 0x3d, 0x20, 0x74, 0x6d, 0x70, 0x33, 0x32, 0x20
        /*0088*/ 	.byte	0x3c, 0x20, 0x31, 0x33, 0x00
	.type		assertMessage_2,@object
	.size		assertMessage_2,(assertFile_0 - assertMessage_2)
assertMessage_2:
        /*008d*/ 	.byte	0x69, 0x6e, 0x64, 0x65, 0x78, 0x20, 0x6f, 0x75, 0x74, 0x20, 0x6f, 0x66, 0x20, 0x62, 0x6f, 0x75
        /*009d*/ 	.byte	0x6e, 0x64, 0x73, 0x3a, 0x20, 0x30, 0x20, 0x3c, 0x3d, 0x20, 0x74, 0x6d, 0x70, 0x32, 0x34, 0x20
        /*00ad*/ 	.byte	0x3c, 0x20, 0x33, 0x32, 0x00
	.type		assertFile_0,@object
	.size		assertFile_0,(assertFile_2 - assertFile_0)
assertFile_0:
        /*00b2*/ 	.byte	0x69, 0x6e, 0x64, 0x75, 0x63, 0x74, 0x6f, 0x72, 0x5f, 0x63, 0x61, 0x63, 0x68, 0x65, 0x2f, 0x6a
        /*00c2*/ 	.byte	0x73, 0x2f, 0x63, 0x6a, 0x73, 0x76, 0x66, 0x66, 0x78, 0x6c, 0x73, 0x63, 0x68, 0x65, 0x64, 0x72
        /*00d2*/ 	.byte	0x32, 0x37, 0x34, 0x63, 0x74, 0x61, 0x37, 0x34, 0x72, 0x69, 0x70, 0x6f, 0x66, 0x6e, 0x32, 0x63
        /*00e2*/ 	.byte	0x6a, 0x37, 0x6e, 0x79, 0x72, 0x6a, 0x70, 0x35, 0x75, 0x32, 0x65, 0x70, 0x6a, 0x37, 0x6a, 0x69
        /*00f2*/ 	.byte	0x6a, 0x69, 0x64, 0x7a, 0x74, 0x77, 0x2e, 0x70, 0x79, 0x00
	.type		assertFile_2,@object
	.size		assertFile_2,(assertFile_1 - assertFile_2)
assertFile_2:
        /*00fc*/ 	.byte	0x69, 0x6e, 0x64, 0x75, 0x63, 0x74, 0x6f, 0x72, 0x5f, 0x63, 0x61, 0x63, 0x68, 0x65, 0x2f, 0x6a
        /*010c*/ 	.byte	0x73, 0x2f, 0x63, 0x6a, 0x73, 0x76, 0x66, 0x66, 0x78, 0x6c, 0x73, 0x63, 0x68, 0x65, 0x64, 0x72
        /*011c*/ 	.byte	0x32, 0x37, 0x34, 0x63, 0x74, 0x61, 0x37, 0x34, 0x72, 0x69, 0x70, 0x6f, 0x66, 0x6e, 0x32, 0x63
        /*012c*/ 	.byte	0x6a, 0x37, 0x6e, 0x79, 0x72, 0x6a, 0x70, 0x35, 0x75, 0x32, 0x65, 0x70, 0x6a, 0x37, 0x6a, 0x69
        /*013c*/ 	.byte	0x6a, 0x69, 0x64, 0x7a, 0x74, 0x77, 0x2e, 0x70, 0x79, 0x00
	.type		assertFile_1,@object
	.size		assertFile_1,(assertFile_3 - assertFile_1)
assertFile_1:
        /*0146*/ 	.byte	0x69, 0x6e, 0x64, 0x75, 0x63, 0x74, 0x6f, 0x72, 0x5f, 0x63, 0x61, 0x63, 0x68, 0x65, 0x2f, 0x6a
        /*0156*/ 	.byte	0x73, 0x2f, 0x63, 0x6a, 0x73, 0x76, 0x66, 0x66, 0x78, 0x6c, 0x73, 0x63, 0x68, 0x65, 0x64, 0x72
        /*0166*/ 	.byte	0x32, 0x37, 0x34, 0x63, 0x74, 0x61, 0x37, 0x34, 0x72, 0x69, 0x70, 0x6f, 0x66, 0x6e, 0x32, 0x63
        /*0176*/ 	.byte	0x6a, 0x37, 0x6e, 0x79, 0x72, 0x6a, 0x70, 0x35, 0x75, 0x32, 0x65, 0x70, 0x6a, 0x37, 0x6a, 0x69
        /*0186*/ 	.byte	0x6a, 0x69, 0x64, 0x7a, 0x74, 0x77, 0x2e, 0x70, 0x79, 0x00
	.type		assertFile_3,@object
	.size		assertFile_3,(.L_1 - assertFile_3)
assertFile_3:
        /*0190*/ 	.byte	0x69, 0x6e, 0x64, 0x75, 0x63, 0x74, 0x6f, 0x72, 0x5f, 0x63, 0x61, 0x63, 0x68, 0x65, 0x2f, 0x6a
        /*01a0*/ 	.byte	0x73, 0x2f, 0x63, 0x6a, 0x73, 0x76, 0x66, 0x66, 0x78, 0x6c, 0x73, 0x63, 0x68, 0x65, 0x64, 0x72
        /*01b0*/ 	.byte	0x32, 0x37, 0x34, 0x63, 0x74, 0x61, 0x37, 0x34, 0x72, 0x69, 0x70, 0x6f, 0x66, 0x6e, 0x32, 0x63
        /*01c0*/ 	.byte	0x6a, 0x37, 0x6e, 0x79, 0x72, 0x6a, 0x70, 0x35, 0x75, 0x32, 0x65, 0x70, 0x6a, 0x37, 0x6a, 0x69
        /*01d0*/ 	.byte	0x6a, 0x69, 0x64, 0x7a, 0x74, 0x77, 0x2e, 0x70, 0x79, 0x00
.L_1:


//--------------------- .nv.constant0.triton_poi_fused_add_embedding_2 --------------------------
	.section	.nv.constant0.triton_poi_fused_add_embedding_2,"a",@progbits
	.sectionflags	@""
	.align	4
.nv.constant0.triton_poi_fused_add_embedding_2:
	.zero		596


//--------------------- SYMBOLS --------------------------

	.type		__assertfail,@function
